//
// Generated by NVIDIA NVVM Compiler
//
// Compiler Build ID: CL-36424714
// Cuda compilation tools, release 13.0, V13.0.88
// Based on NVVM 20.0.0
//

.version 9.0
.target sm_100
.address_size 64

	// .globl	tir_halfxint4_simt_bn4_k6656

.visible .entry tir_halfxint4_simt_bn4_k6656(
	.param .u64 .ptr .align 1 tir_halfxint4_simt_bn4_k6656_param_0,
	.param .u64 .ptr .align 1 tir_halfxint4_simt_bn4_k6656_param_1,
	.param .u64 .ptr .align 1 tir_halfxint4_simt_bn4_k6656_param_2,
	.param .u64 .ptr .align 1 tir_halfxint4_simt_bn4_k6656_param_3,
	.param .u64 .ptr .align 1 tir_halfxint4_simt_bn4_k6656_param_4
)
.maxntid 128
{
	.reg .pred 	%p<2>;
	.reg .b16 	%rs<281>;
	.reg .b32 	%r<87>;
	.reg .b32 	%f<2>;
	.reg .b64 	%rd<34>;

	ld.param.u64 	%rd9, [tir_halfxint4_simt_bn4_k6656_param_0];
	ld.param.u64 	%rd10, [tir_halfxint4_simt_bn4_k6656_param_1];
	ld.param.u64 	%rd11, [tir_halfxint4_simt_bn4_k6656_param_2];
	ld.param.u64 	%rd12, [tir_halfxint4_simt_bn4_k6656_param_3];
	ld.param.u64 	%rd8, [tir_halfxint4_simt_bn4_k6656_param_4];
	cvta.to.global.u64 	%rd13, %rd12;
	cvta.to.global.u64 	%rd14, %rd11;
	cvta.to.global.u64 	%rd1, %rd10;
	cvta.to.global.u64 	%rd15, %rd9;
	mov.f32 	%f1, 0f00000000;
	// begin inline asm
	{  cvt.rn.f16.f32 %rs280, %f1;}

	// end inline asm
	mov.u32 	%r9, %tid.x;
	mov.u32 	%r10, %ctaid.x;
	mov.u32 	%r1, %tid.y;
	mul.lo.s32 	%r11, %r1, 3328;
	mad.lo.s32 	%r12, %r10, 13312, %r11;
	shl.b32 	%r13, %r9, 2;
	add.s32 	%r85, %r12, %r13;
	shl.b32 	%r14, %r10, 2;
	add.s32 	%r3, %r14, %r1;
	mul.wide.u32 	%rd16, %r3, 2;
	add.s64 	%rd17, %rd14, %rd16;
	ld.global.nc.u16 	%rs2, [%rd17];
	add.s64 	%rd18, %rd13, %rd16;
	ld.global.nc.u16 	%rs3, [%rd18];
	mul.wide.u32 	%rd19, %r9, 16;
	add.s64 	%rd20, %rd19, %rd15;
	add.s64 	%rd33, %rd20, 512;
	mul.wide.u32 	%rd21, %r10, 13312;
	mul.wide.u32 	%rd22, %r1, 3328;
	add.s64 	%rd23, %rd21, %rd22;
	mul.wide.u32 	%rd24, %r9, 4;
	add.s64 	%rd25, %rd23, %rd24;
	add.s64 	%rd26, %rd25, %rd1;
	add.s64 	%rd32, %rd26, 3;
	mov.b32 	%r86, 128;
$L__BB0_1:
	ld.global.nc.v4.u32 	{%r31, %r32, %r33, %r34}, [%rd33+-512];
	ld.global.nc.u8 	%rs215, [%rd32+-3];
	cvt.u16.u8 	%rs216, %rs215;
	and.b16  	%rs217, %rs216, 15;
	cvt.u32.u16 	%r15, %rs217;
	// begin inline asm
	cvt.rn.f16.s32 %rs7, %r15;
	// end inline asm
	// begin inline asm
	{mul.f16 %rs8,%rs7,%rs2;
}
	// end inline asm
	// begin inline asm
	{sub.f16 %rs11,%rs8,%rs3;
}
	// end inline asm
	mov.b32 	{%rs15, %rs28}, %r31;
	// begin inline asm
	{mul.f16 %rs14,%rs15,%rs11;
}
	// end inline asm
	// begin inline asm
	{add.f16 %rs17,%rs280,%rs14;
}
	// end inline asm
	shr.u16 	%rs218, %rs216, 4;
	cvt.u32.u16 	%r16, %rs218;
	// begin inline asm
	cvt.rn.f16.s32 %rs20, %r16;
	// end inline asm
	// begin inline asm
	{mul.f16 %rs21,%rs20,%rs2;
}
	// end inline asm
	// begin inline asm
	{sub.f16 %rs24,%rs21,%rs3;
}
	// end inline asm
	// begin inline asm
	{mul.f16 %rs27,%rs28,%rs24;
}
	// end inline asm
	// begin inline asm
	{add.f16 %rs30,%rs17,%rs27;
}
	// end inline asm
	ld.global.nc.u8 	%rs219, [%rd32+-2];
	cvt.u16.u8 	%rs220, %rs219;
	and.b16  	%rs221, %rs220, 15;
	cvt.u32.u16 	%r17, %rs221;
	// begin inline asm
	cvt.rn.f16.s32 %rs33, %r17;
	// end inline asm
	// begin inline asm
	{mul.f16 %rs34,%rs33,%rs2;
}
	// end inline asm
	// begin inline asm
	{sub.f16 %rs37,%rs34,%rs3;
}
	// end inline asm
	mov.b32 	{%rs41, %rs54}, %r32;
	// begin inline asm
	{mul.f16 %rs40,%rs41,%rs37;
}
	// end inline asm
	// begin inline asm
	{add.f16 %rs43,%rs30,%rs40;
}
	// end inline asm
	shr.u16 	%rs222, %rs220, 4;
	cvt.u32.u16 	%r18, %rs222;
	// begin inline asm
	cvt.rn.f16.s32 %rs46, %r18;
	// end inline asm
	// begin inline asm
	{mul.f16 %rs47,%rs46,%rs2;
}
	// end inline asm
	// begin inline asm
	{sub.f16 %rs50,%rs47,%rs3;
}
	// end inline asm
	// begin inline asm
	{mul.f16 %rs53,%rs54,%rs50;
}
	// end inline asm
	// begin inline asm
	{add.f16 %rs56,%rs43,%rs53;
}
	// end inline asm
	ld.global.nc.u8 	%rs223, [%rd32+-1];
	cvt.u16.u8 	%rs224, %rs223;
	and.b16  	%rs225, %rs224, 15;
	cvt.u32.u16 	%r19, %rs225;
	// begin inline asm
	cvt.rn.f16.s32 %rs59, %r19;
	// end inline asm
	// begin inline asm
	{mul.f16 %rs60,%rs59,%rs2;
}
	// end inline asm
	// begin inline asm
	{sub.f16 %rs63,%rs60,%rs3;
}
	// end inline asm
	mov.b32 	{%rs67, %rs80}, %r33;
	// begin inline asm
	{mul.f16 %rs66,%rs67,%rs63;
}
	// end inline asm
	// begin inline asm
	{add.f16 %rs69,%rs56,%rs66;
}
	// end inline asm
	shr.u16 	%rs226, %rs224, 4;
	cvt.u32.u16 	%r20, %rs226;
	// begin inline asm
	cvt.rn.f16.s32 %rs72, %r20;
	// end inline asm
	// begin inline asm
	{mul.f16 %rs73,%rs72,%rs2;
}
	// end inline asm
	// begin inline asm
	{sub.f16 %rs76,%rs73,%rs3;
}
	// end inline asm
	// begin inline asm
	{mul.f16 %rs79,%rs80,%rs76;
}
	// end inline asm
	// begin inline asm
	{add.f16 %rs82,%rs69,%rs79;
}
	// end inline asm
	ld.global.nc.u8 	%rs227, [%rd32];
	cvt.u16.u8 	%rs228, %rs227;
	and.b16  	%rs229, %rs228, 15;
	cvt.u32.u16 	%r21, %rs229;
	// begin inline asm
	cvt.rn.f16.s32 %rs85, %r21;
	// end inline asm
	// begin inline asm
	{mul.f16 %rs86,%rs85,%rs2;
}
	// end inline asm
	// begin inline asm
	{sub.f16 %rs89,%rs86,%rs3;
}
	// end inline asm
	mov.b32 	{%rs93, %rs106}, %r34;
	// begin inline asm
	{mul.f16 %rs92,%rs93,%rs89;
}
	// end inline asm
	// begin inline asm
	{add.f16 %rs95,%rs82,%rs92;
}
	// end inline asm
	shr.u16 	%rs230, %rs228, 4;
	cvt.u32.u16 	%r22, %rs230;
	// begin inline asm
	cvt.rn.f16.s32 %rs98, %r22;
	// end inline asm
	// begin inline asm
	{mul.f16 %rs99,%rs98,%rs2;
}
	// end inline asm
	// begin inline asm
	{sub.f16 %rs102,%rs99,%rs3;
}
	// end inline asm
	// begin inline asm
	{mul.f16 %rs105,%rs106,%rs102;
}
	// end inline asm
	// begin inline asm
	{add.f16 %rs108,%rs95,%rs105;
}
	// end inline asm
	ld.global.nc.v4.u32 	{%r35, %r36, %r37, %r38}, [%rd33];
	add.s32 	%r39, %r85, 128;
	cvt.u64.u32 	%rd27, %r39;
	add.s64 	%rd28, %rd1, %rd27;
	ld.global.nc.u8 	%rs231, [%rd28];
	cvt.u16.u8 	%rs232, %rs231;
	and.b16  	%rs233, %rs232, 15;
	cvt.u32.u16 	%r23, %rs233;
	// begin inline asm
	cvt.rn.f16.s32 %rs111, %r23;
	// end inline asm
	// begin inline asm
	{mul.f16 %rs112,%rs111,%rs2;
}
	// end inline asm
	// begin inline asm
	{sub.f16 %rs115,%rs112,%rs3;
}
	// end inline asm
	mov.b32 	{%rs119, %rs132}, %r35;
	// begin inline asm
	{mul.f16 %rs118,%rs119,%rs115;
}
	// end inline asm
	// begin inline asm
	{add.f16 %rs121,%rs108,%rs118;
}
	// end inline asm
	shr.u16 	%rs234, %rs232, 4;
	cvt.u32.u16 	%r24, %rs234;
	// begin inline asm
	cvt.rn.f16.s32 %rs124, %r24;
	// end inline asm
	// begin inline asm
	{mul.f16 %rs125,%rs124,%rs2;
}
	// end inline asm
	// begin inline asm
	{sub.f16 %rs128,%rs125,%rs3;
}
	// end inline asm
	// begin inline asm
	{mul.f16 %rs131,%rs132,%rs128;
}
	// end inline asm
	// begin inline asm
	{add.f16 %rs134,%rs121,%rs131;
}
	// end inline asm
	ld.global.nc.u8 	%rs235, [%rd28+1];
	cvt.u16.u8 	%rs236, %rs235;
	and.b16  	%rs237, %rs236, 15;
	cvt.u32.u16 	%r25, %rs237;
	// begin inline asm
	cvt.rn.f16.s32 %rs137, %r25;
	// end inline asm
	// begin inline asm
	{mul.f16 %rs138,%rs137,%rs2;
}
	// end inline asm
	// begin inline asm
	{sub.f16 %rs141,%rs138,%rs3;
}
	// end inline asm
	mov.b32 	{%rs145, %rs158}, %r36;
	// begin inline asm
	{mul.f16 %rs144,%rs145,%rs141;
}
	// end inline asm
	// begin inline asm
	{add.f16 %rs147,%rs134,%rs144;
}
	// end inline asm
	shr.u16 	%rs238, %rs236, 4;
	cvt.u32.u16 	%r26, %rs238;
	// begin inline asm
	cvt.rn.f16.s32 %rs150, %r26;
	// end inline asm
	// begin inline asm
	{mul.f16 %rs151,%rs150,%rs2;
}
	// end inline asm
	// begin inline asm
	{sub.f16 %rs154,%rs151,%rs3;
}
	// end inline asm
	// begin inline asm
	{mul.f16 %rs157,%rs158,%rs154;
}
	// end inline asm
	// begin inline asm
	{add.f16 %rs160,%rs147,%rs157;
}
	// end inline asm
	ld.global.nc.u8 	%rs239, [%rd28+2];
	cvt.u16.u8 	%rs240, %rs239;
	and.b16  	%rs241, %rs240, 15;
	cvt.u32.u16 	%r27, %rs241;
	// begin inline asm
	cvt.rn.f16.s32 %rs163, %r27;
	// end inline asm
	// begin inline asm
	{mul.f16 %rs164,%rs163,%rs2;
}
	// end inline asm
	// begin inline asm
	{sub.f16 %rs167,%rs164,%rs3;
}
	// end inline asm
	mov.b32 	{%rs171, %rs184}, %r37;
	// begin inline asm
	{mul.f16 %rs170,%rs171,%rs167;
}
	// end inline asm
	// begin inline asm
	{add.f16 %rs173,%rs160,%rs170;
}
	// end inline asm
	shr.u16 	%rs242, %rs240, 4;
	cvt.u32.u16 	%r28, %rs242;
	// begin inline asm
	cvt.rn.f16.s32 %rs176, %r28;
	// end inline asm
	// begin inline asm
	{mul.f16 %rs177,%rs176,%rs2;
}
	// end inline asm
	// begin inline asm
	{sub.f16 %rs180,%rs177,%rs3;
}
	// end inline asm
	// begin inline asm
	{mul.f16 %rs183,%rs184,%rs180;
}
	// end inline asm
	// begin inline asm
	{add.f16 %rs186,%rs173,%rs183;
}
	// end inline asm
	ld.global.nc.u8 	%rs243, [%rd28+3];
	cvt.u16.u8 	%rs244, %rs243;
	and.b16  	%rs245, %rs244, 15;
	cvt.u32.u16 	%r29, %rs245;
	// begin inline asm
	cvt.rn.f16.s32 %rs189, %r29;
	// end inline asm
	// begin inline asm
	{mul.f16 %rs190,%rs189,%rs2;
}
	// end inline asm
	// begin inline asm
	{sub.f16 %rs193,%rs190,%rs3;
}
	// end inline asm
	mov.b32 	{%rs197, %rs210}, %r38;
	// begin inline asm
	{mul.f16 %rs196,%rs197,%rs193;
}
	// end inline asm
	// begin inline asm
	{add.f16 %rs199,%rs186,%rs196;
}
	// end inline asm
	shr.u16 	%rs246, %rs244, 4;
	cvt.u32.u16 	%r30, %rs246;
	// begin inline asm
	cvt.rn.f16.s32 %rs202, %r30;
	// end inline asm
	// begin inline asm
	{mul.f16 %rs203,%rs202,%rs2;
}
	// end inline asm
	// begin inline asm
	{sub.f16 %rs206,%rs203,%rs3;
}
	// end inline asm
	// begin inline asm
	{mul.f16 %rs209,%rs210,%rs206;
}
	// end inline asm
	// begin inline asm
	{add.f16 %rs280,%rs199,%rs209;
}
	// end inline asm
	add.s32 	%r86, %r86, 256;
	add.s32 	%r85, %r85, 256;
	add.s64 	%rd33, %rd33, 1024;
	add.s64 	%rd32, %rd32, 256;
	setp.ne.s32 	%p1, %r86, 3456;
	@%p1 bra 	$L__BB0_1;
	cvta.to.global.u64 	%rd29, %rd8;
	// begin inline asm
	activemask.b32 %r40;
	// end inline asm
	// begin inline asm
	{  mov.b32 %r41, {%rs280,%rs280};}

	// end inline asm
	// begin inline asm
	{mov.u32 %r42, WARP_SZ;
}
	// end inline asm
	shl.b32 	%r84, %r42, 8;
	add.s32 	%r81, %r84, -8161;
	mov.b32 	%r45, 16;
	mov.b32 	%r82, 0;
	// begin inline asm
	{shfl.sync.down.b32 %r43,%r41,%r45,%r81,%r82;
}
	// end inline asm
	// begin inline asm
	{.reg .f16 low,high;
 mov.b32 {low,high}, %r43;
 mov.b16 %rs249, low;}
	// end inline asm
	// begin inline asm
	{add.f16 %rs250,%rs280,%rs249;
}
	// end inline asm
	// begin inline asm
	{  mov.b32 %r49, {%rs250,%rs250};}

	// end inline asm
	mov.b32 	%r52, 8;
	// begin inline asm
	{shfl.sync.down.b32 %r50,%r49,%r52,%r81,%r82;
}
	// end inline asm
	// begin inline asm
	{.reg .f16 low,high;
 mov.b32 {low,high}, %r50;
 mov.b16 %rs255, low;}
	// end inline asm
	// begin inline asm
	{add.f16 %rs256,%rs250,%rs255;
}
	// end inline asm
	// begin inline asm
	{  mov.b32 %r56, {%rs256,%rs256};}

	// end inline asm
	mov.b32 	%r59, 4;
	// begin inline asm
	{shfl.sync.down.b32 %r57,%r56,%r59,%r81,%r82;
}
	// end inline asm
	// begin inline asm
	{.reg .f16 low,high;
 mov.b32 {low,high}, %r57;
 mov.b16 %rs261, low;}
	// end inline asm
	// begin inline asm
	{add.f16 %rs262,%rs256,%rs261;
}
	// end inline asm
	// begin inline asm
	{  mov.b32 %r63, {%rs262,%rs262};}

	// end inline asm
	mov.b32 	%r66, 2;
	// begin inline asm
	{shfl.sync.down.b32 %r64,%r63,%r66,%r81,%r82;
}
	// end inline asm
	// begin inline asm
	{.reg .f16 low,high;
 mov.b32 {low,high}, %r64;
 mov.b16 %rs267, low;}
	// end inline asm
	// begin inline asm
	{add.f16 %rs268,%rs262,%rs267;
}
	// end inline asm
	// begin inline asm
	{  mov.b32 %r70, {%rs268,%rs268};}

	// end inline asm
	mov.b32 	%r73, 1;
	// begin inline asm
	{shfl.sync.down.b32 %r71,%r70,%r73,%r81,%r82;
}
	// end inline asm
	// begin inline asm
	{.reg .f16 low,high;
 mov.b32 {low,high}, %r71;
 mov.b16 %rs273, low;}
	// end inline asm
	// begin inline asm
	{add.f16 %rs274,%rs268,%rs273;
}
	// end inline asm
	shl.b32 	%r80, %r1, 5;
	// begin inline asm
	{  mov.b32 %r77, {%rs274,%rs274};}

	// end inline asm
	// begin inline asm
	{shfl.sync.idx.b32 %r78,%r77,%r80,%r81,%r82;
}
	// end inline asm
	// begin inline asm
	{.reg .f16 low,high;
 mov.b32 {low,high}, %r78;
 mov.b16 %rs279, low;}
	// end inline asm
	add.s64 	%rd31, %rd29, %rd16;
	st.global.u16 	[%rd31], %rs279;
	ret;

}


// ===== COMPILED SASS (sm_100) =====

	.target	sm_100

	.elftype	@"ET_EXEC"


//--------------------- .note.nv.tkinfo           --------------------------
	.section	.note.nv.tkinfo,"",@"SHT_NOTE"
	.sectionflags	@"SHF_NOTE_NV_TKINFO"
	.tkinfo
        /*0018*/ 	.word	0x00000002
        /*0030*/ 	.string	""
        /*0030*/ 	.string	"ptxas"
        /*0030*/ 	.string	"Cuda compilation tools, release 13.0, V13.0.88"
        /*0030*/ 	.string	"Build cuda_13.0.r13.0/compiler.36424714_0"
        /*0030*/ 	.string	"-arch sm_100 -m 64 "



//--------------------- .note.nv.cuinfo           --------------------------
	.section	.note.nv.cuinfo,"",@"SHT_NOTE"
	.sectionflags	@"SHF_NOTE_NV_CUINFO"
        /*0018*/ 	.short	0x0002
        /*001a*/ 	.short	0x0064
        /*001c*/ 	.short	0x0082
	.zero		2


//--------------------- .nv.info                  --------------------------
	.section	.nv.info,"",@"SHT_CUDA_INFO"
	.align	4


	//----- nvinfo : EIATTR_REGCOUNT
	.align		4
        /*0000*/ 	.byte	0x04, 0x2f
        /*0002*/ 	.short	(.L_1 - .L_0)
	.align		4
.L_0:
        /*0004*/ 	.word	index@(tir_halfxint4_simt_bn4_k6656)
        /*0008*/ 	.word	0x00000020


	//----- nvinfo : EIATTR_FRAME_SIZE
	.align		4
.L_1:
        /*000c*/ 	.byte	0x04, 0x11
        /*000e*/ 	.short	(.L_3 - .L_2)
	.align		4
.L_2:
        /*0010*/ 	.word	index@(tir_halfxint4_simt_bn4_k6656)
        /*0014*/ 	.word	0x00000000


	//----- nvinfo : EIATTR_MIN_STACK_SIZE
	.align		4
.L_3:
        /*0018*/ 	.byte	0x04, 0x12
        /*001a*/ 	.short	(.L_5 - .L_4)
	.align		4
.L_4:
        /*001c*/ 	.word	index@(tir_halfxint4_simt_bn4_k6656)
        /*0020*/ 	.word	0x00000000
.L_5:


//--------------------- .nv.compat                --------------------------
	.section	.nv.compat,"",@"SHT_CUDA_COMPAT_INFO"
	.align	4
        /*0000*/ 	.byte	0x02, 0x09, 0x00, 0x00, 0x02, 0x02, 0x01, 0x00, 0x02, 0x05, 0x05, 0x00, 0x03, 0x07, 0x01, 0x01
        /*0010*/ 	.byte	0x02, 0x03, 0x00, 0x00, 0x02, 0x06, 0x01, 0x00, 0x04, 0x0b, 0x08, 0x00, 0x09, 0x00, 0x00, 0x00
        /*0020*/ 	.byte	0x00, 0x00, 0x00, 0x00


//--------------------- .nv.info.tir_halfxint4_simt_bn4_k6656 --------------------------
	.section	.nv.info.tir_halfxint4_simt_bn4_k6656,"",@"SHT_CUDA_INFO"
	.sectionflags	@""
	.align	4


	//----- nvinfo : EIATTR_CUDA_API_VERSION
	.align		4
        /*0000*/ 	.byte	0x04, 0x37
        /*0002*/ 	.short	(.L_7 - .L_6)
.L_6:
        /*0004*/ 	.word	0x00000082


	//----- nvinfo : EIATTR_KPARAM_INFO
	.align		4
.L_7:
        /*0008*/ 	.byte	0x04, 0x17
        /*000a*/ 	.short	(.L_9 - .L_8)
.L_8:
        /*000c*/ 	.word	0x00000000
        /*0010*/ 	.short	0x0004
        /*0012*/ 	.short	0x0020
        /*0014*/ 	.byte	0x00, 0xf5, 0x21, 0x00


	//----- nvinfo : EIATTR_KPARAM_INFO
	.align		4
.L_9:
        /*0018*/ 	.byte	0x04, 0x17
        /*001a*/ 	.short	(.L_11 - .L_10)
.L_10:
        /*001c*/ 	.word	0x00000000
        /*0020*/ 	.short	0x0003
        /*0022*/ 	.short	0x0018
        /*0024*/ 	.byte	0x00, 0xf5, 0x21, 0x00


	//----- nvinfo : EIATTR_KPARAM_INFO
	.align		4
.L_11:
        /*0028*/ 	.byte	0x04, 0x17
        /*002a*/ 	.short	(.L_13 - .L_12)
.L_12:
        /*002c*/ 	.word	0x00000000
        /*0030*/ 	.short	0x0002
        /*0032*/ 	.short	0x0010
        /*0034*/ 	.byte	0x00, 0xf5, 0x21, 0x00


	//----- nvinfo : EIATTR_KPARAM_INFO
	.align		4
.L_13:
        /*0038*/ 	.byte	0x04, 0x17
        /*003a*/ 	.short	(.L_15 - .L_14)
.L_14:
        /*003c*/ 	.word	0x00000000
        /*0040*/ 	.short	0x0001
        /*0042*/ 	.short	0x0008
        /*0044*/ 	.byte	0x00, 0xf5, 0x21, 0x00


	//----- nvinfo : EIATTR_KPARAM_INFO
	.align		4
.L_15:
        /*0048*/ 	.byte	0x04, 0x17
        /*004a*/ 	.short	(.L_17 - .L_16)
.L_16:
        /*004c*/ 	.word	0x00000000
        /*0050*/ 	.short	0x0000
        /*0052*/ 	.short	0x0000
        /*0054*/ 	.byte	0x00, 0xf5, 0x21, 0x00


	//----- nvinfo : EIATTR_SPARSE_MMA_MASK
	.align		4
.L_17:
        /*0058*/ 	.byte	0x03, 0x50
        /*005a*/ 	.short	0x0000


	//----- nvinfo : EIATTR_MAXREG_COUNT
	.align		4
        /*005c*/ 	.byte	0x03, 0x1b
        /*005e*/ 	.short	0x00ff


	//----- nvinfo : EIATTR_MERCURY_ISA_VERSION
	.align		4
        /*0060*/ 	.byte	0x03, 0x5f
        /*0062*/ 	.short	0x0101


	//----- nvinfo : EIATTR_COOP_GROUP_MASK_REGIDS
	.align		4
        /*0064*/ 	.byte	0x04, 0x29
        /*0066*/ 	.short	(.L_19 - .L_18)


	//   ....[0]....
.L_18:
        /*0068*/ 	.word	0x050000ff


	//   ....[1]....
        /*006c*/ 	.word	0x050000ff


	//   ....[2]....
        /*0070*/ 	.word	0x050000ff


	//   ....[3]....
        /*0074*/ 	.word	0x050000ff


	//   ....[4]....
        /*0078*/ 	.word	0x050000ff


	//   ....[5]....
        /*007c*/ 	.word	0x050000ff


	//----- nvinfo : EIATTR_COOP_GROUP_INSTR_OFFSETS
	.align		4
.L_19:
        /*0080*/ 	.byte	0x04, 0x28
        /*0082*/ 	.short	(.L_21 - .L_20)


	//   ....[0]....
.L_20:
        /*0084*/ 	.word	0x00000720


	//   ....[1]....
        /*0088*/ 	.word	0x00000740


	//   ....[2]....
        /*008c*/ 	.word	0x00000760


	//   ....[3]....
        /*0090*/ 	.word	0x00000790


	//   ....[4]....
        /*0094*/ 	.word	0x000007c0


	//   ....[5]....
        /*0098*/ 	.word	0x000007e0


	//----- nvinfo : EIATTR_VRC_CTA_INIT_COUNT
	.align		4
.L_21:
        /*009c*/ 	.byte	0x02, 0x4a
	.zero		1
	.zero		1


	//----- nvinfo : EIATTR_EXIT_INSTR_OFFSETS
	.align		4
        /*00a0*/ 	.byte	0x04, 0x1c
        /*00a2*/ 	.short	(.L_23 - .L_22)


	//   ....[0]....
.L_22:
        /*00a4*/ 	.word	0x00000800


	//----- nvinfo : EIATTR_MAX_THREADS
	.align		4
.L_23:
        /*00a8*/ 	.byte	0x04, 0x05
        /*00aa*/ 	.short	(.L_25 - .L_24)
.L_24:
        /*00ac*/ 	.word	0x00000080
        /*00b0*/ 	.word	0x00000001
        /*00b4*/ 	.word	0x00000001


	//----- nvinfo : EIATTR_CBANK_PARAM_SIZE
	.align		4
.L_25:
        /*00b8*/ 	.byte	0x03, 0x19
        /*00ba*/ 	.short	0x0028


	//----- nvinfo : EIATTR_PARAM_CBANK
	.align		4
        /*00bc*/ 	.byte	0x04, 0x0a
        /*00be*/ 	.short	(.L_27 - .L_26)
	.align		4
.L_26:
        /*00c0*/ 	.word	index@(.nv.constant0.tir_halfxint4_simt_bn4_k6656)
        /*00c4*/ 	.short	0x0380
        /*00c6*/ 	.short	0x0028


	//----- nvinfo : EIATTR_SW_WAR
	.align		4
.L_27:
        /*00c8*/ 	.byte	0x04, 0x36
        /*00ca*/ 	.short	(.L_29 - .L_28)
.L_28:
        /*00cc*/ 	.word	0x00000008
.L_29:


//--------------------- .nv.callgraph             --------------------------
	.section	.nv.callgraph,"",@"SHT_CUDA_CALLGRAPH"
	.align	4
	.sectionentsize	8
	.align		4
        /*0000*/ 	.word	0x00000000
	.align		4
        /*0004*/ 	.word	0xffffffff
	.align		4
        /*0008*/ 	.word	0x00000000
	.align		4
        /*000c*/ 	.word	0xfffffffe
	.align		4
        /*0010*/ 	.word	0x00000000
	.align		4
        /*0014*/ 	.word	0xfffffffd
	.align		4
        /*0018*/ 	.word	0x00000000
	.align		4
        /*001c*/ 	.word	0xfffffffc


//--------------------- .text.tir_halfxint4_simt_bn4_k6656 --------------------------
	.section	.text.tir_halfxint4_simt_bn4_k6656,"ax",@progbits
	.align	128
        .global         tir_halfxint4_simt_bn4_k6656
        .type           tir_halfxint4_simt_bn4_k6656,@function
        .size           tir_halfxint4_simt_bn4_k6656,(.L_x_2 - tir_halfxint4_simt_bn4_k6656)
        .other          tir_halfxint4_simt_bn4_k6656,@"STO_CUDA_ENTRY STV_DEFAULT"
tir_halfxint4_simt_bn4_k6656:
.text.tir_halfxint4_simt_bn4_k6656:
[----:B------:R-:W-:Y:S01]  /*0000*/  LDC R1, c[0x0][0x37c] ;  /* 0x0000df00ff017b82 */ /* 0x000fe20000000800 */
[----:B------:R-:W0:Y:S07]  /*0010*/  S2R R0, SR_TID.Y ;  /* 0x0000000000007919 */ /* 0x000e2e0000002200 */
[----:B------:R-:W1:Y:S01]  /*0020*/  LDC.64 R18, c[0x0][0x398] ;  /* 0x0000e600ff127b82 */ /* 0x000e620000000a00 */
[----:B------:R-:W2:Y:S01]  /*0030*/  LDCU.64 UR8, c[0x0][0x388] ;  /* 0x00007100ff0877ac */ /* 0x000ea20008000a00 */
[----:B------:R-:W3:Y:S01]  /*0040*/  S2R R7, SR_CTAID.X ;  /* 0x0000000000077919 */ /* 0x000ee20000002500 */
[----:B------:R-:W4:Y:S01]  /*0050*/  LDCU.64 UR6, c[0x0][0x358] ;  /* 0x00006b00ff0677ac */ /* 0x000f220008000a00 */
[----:B------:R-:W2:Y:S04]  /*0060*/  S2R R11, SR_TID.X ;  /* 0x00000000000b7919 */ /* 0x000ea80000002100 */
[----:B------:R-:W4:Y:S08]  /*0070*/  LDC.64 R2, c[0x0][0x390] ;  /* 0x0000e400ff027b82 */ /* 0x000f300000000a00 */
[----:B------:R-:W4:Y:S01]  /*0080*/  LDC.64 R8, c[0x0][0x380] ;  /* 0x0000e000ff087b82 */ /* 0x000f220000000a00 */
[----:B0-----:R-:W-:Y:S01]  /*0090*/  IMAD.WIDE.U32 R4, R0, 0xd00, RZ ;  /* 0x00000d0000047825 */ /* 0x001fe200078e00ff */
[----:B---3--:R-:W-:-:S03]  /*00a0*/  LEA R16, R7, R0, 0x2 ;  /* 0x0000000007107211 */ /* 0x008fc600078e10ff */
[----:B------:R-:W-:-:S04]  /*00b0*/  IMAD.WIDE.U32 R4, R7, 0x3400, R4 ;  /* 0x0000340007047825 */ /* 0x000fc800078e0004 */
[----:B-1----:R-:W-:-:S04]  /*00c0*/  IMAD.WIDE.U32 R18, R16, 0x2, R18 ;  /* 0x0000000210127825 */ /* 0x002fc800078e0012 */
[----:B--2---:R-:W-:Y:S02]  /*00d0*/  IMAD.WIDE.U32 R6, R11, 0x4, R4 ;  /* 0x000000040b067825 */ /* 0x004fe400078e0004 */
[----:B----4-:R0:W5:Y:S02]  /*00e0*/  LDG.E.U16.CONSTANT R18, desc[UR6][R18.64] ;  /* 0x0000000612127981 */ /* 0x010164000c1e9500 */
[----:B------:R-:W-:Y:S01]  /*00f0*/  IMAD.WIDE.U32 R2, R16, 0x2, R2 ;  /* 0x0000000210027825 */ /* 0x000fe200078e0002 */
[----:B------:R-:W-:-:S03]  /*0100*/  IADD3 R12, P1, PT, R6, UR8, RZ ;  /* 0x00000008060c7c10 */ /* 0x000fc6000ff3e0ff */
[----:B------:R-:W-:Y:S01]  /*0110*/  IMAD.WIDE.U32 R4, R11, 0x10, R8 ;  /* 0x000000100b047825 */ /* 0x000fe200078e0008 */
[----:B------:R1:W5:Y:S01]  /*0120*/  LDG.E.U16.CONSTANT R17, desc[UR6][R2.64] ;  /* 0x0000000602117981 */ /* 0x000362000c1e9500 */
[----:B------:R-:W-:Y:S02]  /*0130*/  IADD3 R12, P2, PT, R12, 0x3, RZ ;  /* 0x000000030c0c7810 */ /* 0x000fe40007f5e0ff */
[--C-:B0-----:R-:W-:Y:S01]  /*0140*/  IMAD R19, R16, 0x340, R11.reuse ;  /* 0x0000034010137824 */ /* 0x101fe200078e020b */
[----:B------:R-:W-:Y:S02]  /*0150*/  PRMT R11, RZ, 0x7610, R11 ;  /* 0x00007610ff0b7816 */ /* 0x000fe4000000000b */
[----:B------:R-:W-:Y:S02]  /*0160*/  IADD3.X R13, PT, PT, RZ, UR9, R7, P2, P1 ;  /* 0x00000009ff0d7c10 */ /* 0x000fe400097e2407 */
[----:B-1----:R-:W-:Y:S02]  /*0170*/  IADD3 R2, P0, PT, R4, 0x200, RZ ;  /* 0x0000020004027810 */ /* 0x002fe40007f1e0ff */
[----:B------:R-:W-:-:S02]  /*0180*/  SHF.L.U32 R19, R19, 0x2, RZ ;  /* 0x0000000213137819 */ /* 0x000fc400000006ff */
[----:B------:R-:W-:Y:S01]  /*0190*/  IADD3.X R3, PT, PT, RZ, R5, RZ, P0, !PT ;  /* 0x00000005ff037210 */ /* 0x000fe200007fe4ff */
[----:B------:R-:W-:-:S08]  /*01a0*/  UMOV UR4, 0x80 ;  /* 0x0000008000047882 */ /* 0x000fd00000000000 */
.L_x_0:
[----:B------:R-:W2:Y:S04]  /*01b0*/  LDG.E.U8.CONSTANT R8, desc[UR6][R12.64+-0x3] ;  /* 0xfffffd060c087981 */ /* 0x000ea8000c1e9100 */
[----:B------:R-:W3:Y:S04]  /*01c0*/  LDG.E.128.CONSTANT R4, desc[UR6][R2.64+-0x200] ;  /* 0xfffe000602047981 */ /* 0x000ee8000c1e9d00 */
[----:B------:R-:W4:Y:S04]  /*01d0*/  LDG.E.U8.CONSTANT R26, desc[UR6][R12.64+-0x2] ;  /* 0xfffffe060c1a7981 */ /* 0x000f28000c1e9100 */
[----:B------:R-:W4:Y:S01]  /*01e0*/  LDG.E.U8.CONSTANT R25, desc[UR6][R12.64+-0x1] ;  /* 0xffffff060c197981 */ /* 0x000f22000c1e9100 */
[----:B------:R-:W-:-:S03]  /*01f0*/  IADD3 R14, PT, PT, R19, 0x80, RZ ;  /* 0x00000080130e7810 */ /* 0x000fc60007ffe0ff */
[----:B------:R-:W4:Y:S01]  /*0200*/  LDG.E.U8.CONSTANT R24, desc[UR6][R12.64] ;  /* 0x000000060c187981 */ /* 0x000f22000c1e9100 */
[----:B------:R-:W-:-:S04]  /*0210*/  IADD3 R14, P0, PT, R14, UR8, RZ ;  /* 0x000000080e0e7c10 */ /* 0x000fc8000ff1e0ff */
[----:B------:R-:W-:-:S05]  /*0220*/  IADD3.X R15, PT, PT, RZ, UR9, RZ, P0, !PT ;  /* 0x00000009ff0f7c10 */ /* 0x000fca00087fe4ff */
[----:B------:R-:W4:Y:S04]  /*0230*/  LDG.E.U8.CONSTANT R22, desc[UR6][R14.64] ;  /* 0x000000060e167981 */ /* 0x000f28000c1e9100 */
[----:B------:R-:W4:Y:S04]  /*0240*/  LDG.E.U8.CONSTANT R21, desc[UR6][R14.64+0x1] ;  /* 0x000001060e157981 */ /* 0x000f28000c1e9100 */
[----:B------:R-:W4:Y:S04]  /*0250*/  LDG.E.U8.CONSTANT R20, desc[UR6][R14.64+0x2] ;  /* 0x000002060e147981 */ /* 0x000f28000c1e9100 */
[----:B------:R3:W4:Y:S01]  /*0260*/  LDG.E.U8.CONSTANT R23, desc[UR6][R14.64+0x3] ;  /* 0x000003060e177981 */ /* 0x000722000c1e9100 */
[----:B--2---:R-:W-:-:S02]  /*0270*/  LOP3.LUT R27, R8, 0xf, RZ, 0xc0, !PT ;  /* 0x0000000f081b7812 */ /* 0x004fc400078ec0ff */
[----:B------:R-:W-:-:S04]  /*0280*/  SHF.R.U32.HI R28, RZ, 0x4, R8 ;  /* 0x00000004ff1c7819 */ /* 0x000fc80000011608 */
[----:B------:R-:W0:Y:S02]  /*0290*/  I2F.F16 R27, R27 ;  /* 0x0000001b001b7306 */ /* 0x000e240000200c00 */
[----:B0----5:R-:W-:-:S04]  /*02a0*/  HFMA2 R8, R27.H0_H0, R17.H0_H0, -R18.H0_H0 ;  /* 0x200000111b087231 */ /* 0x021fc80000140812 */
[----:B---3--:R-:W-:Y:S02]  /*02b0*/  HFMA2 R15, R4.H0_H0, R8.H0_H0, R11.H0_H0 ;  /* 0x20000008040f7231 */ /* 0x008fe4000004080b */
[----:B------:R0:W2:Y:S01]  /*02c0*/  LDG.E.128.CONSTANT R8, desc[UR6][R2.64] ;  /* 0x0000000602087981 */ /* 0x0000a2000c1e9d00 */
[----:B------:R-:W1:Y:S02]  /*02d0*/  I2F.F16 R28, R28 ;  /* 0x0000001c001c7306 */ /* 0x000e640000200c00 */
[----:B-1----:R-:W-:-:S04]  /*02e0*/  HFMA2 R29, R28.H0_H0, R17.H0_H0, -R18.H0_H0 ;  /* 0x200000111c1d7231 */ /* 0x002fc80000140812 */
[----:B------:R-:W-:Y:S01]  /*02f0*/  HFMA2 R15, R4.H1_H1, R29.H0_H0, R15.H0_H0 ;  /* 0x2000001d040f7231 */ /* 0x000fe20000040c0f */
[----:B----4-:R-:W-:-:S04]  /*0300*/  LOP3.LUT R29, R26, 0xf, RZ, 0xc0, !PT ;  /* 0x0000000f1a1d7812 */ /* 0x010fc800078ec0ff */
[----:B------:R-:W1:Y:S01]  /*0310*/  I2F.F16 R27, R29 ;  /* 0x0000001d001b7306 */ /* 0x000e620000200c00 */
[----:B------:R-:W-:Y:S02]  /*0320*/  SHF.R.U32.HI R26, RZ, 0x4, R26 ;  /* 0x00000004ff1a7819 */ /* 0x000fe4000001161a */
[----:B------:R-:W-:-:S05]  /*0330*/  LOP3.LUT R14, R25, 0xf, RZ, 0xc0, !PT ;  /* 0x0000000f190e7812 */ /* 0x000fca00078ec0ff */
[----:B------:R-:W3:Y:S01]  /*0340*/  I2F.F16 R26, R26 ;  /* 0x0000001a001a7306 */ /* 0x000ee20000200c00 */
[----:B------:R-:W-:Y:S01]  /*0350*/  SHF.R.U32.HI R4, RZ, 0x4, R25 ;  /* 0x00000004ff047819 */ /* 0x000fe20000011619 */
[----:B-1----:R-:W-:-:S06]  /*0360*/  HFMA2 R27, R27.H0_H0, R17.H0_H0, -R18.H0_H0 ;  /* 0x200000111b1b7231 */ /* 0x002fcc0000140812 */
[----:B------:R-:W1:Y:S01]  /*0370*/  I2F.F16 R14, R14 ;  /* 0x0000000e000e7306 */ /* 0x000e620000200c00 */
[----:B------:R-:W-:Y:S01]  /*0380*/  HFMA2 R27, R5.H0_H0, R27.H0_H0, R15.H0_H0 ;  /* 0x2000001b051b7231 */ /* 0x000fe2000004080f */
[----:B------:R-:W-:Y:S02]  /*0390*/  LOP3.LUT R15, R24, 0xf, RZ, 0xc0, !PT ;  /* 0x0000000f180f7812 */ /* 0x000fe400078ec0ff */
[----:B------:R-:W-:-:S04]  /*03a0*/  SHF.R.U32.HI R24, RZ, 0x4, R24 ;  /* 0x00000004ff187819 */ /* 0x000fc80000011618 */
[----:B------:R-:W4:Y:S01]  /*03b0*/  I2F.F16 R4, R4 ;  /* 0x0000000400047306 */ /* 0x000f220000200c00 */
[----:B---3--:R-:W-:-:S04]  /*03c0*/  HFMA2 R25, R26.H0_H0, R17.H0_H0, -R18.H0_H0 ;  /* 0x200000111a197231 */ /* 0x008fc80000140812 */
[----:B------:R-:W-:-:S03]  /*03d0*/  HFMA2 R25, R5.H1_H1, R25.H0_H0, R27.H0_H0 ;  /* 0x2000001905197231 */ /* 0x000fc60000040c1b */
[----:B------:R-:W3:Y:S01]  /*03e0*/  I2F.F16 R15, R15 ;  /* 0x0000000f000f7306 */ /* 0x000ee20000200c00 */
[----:B------:R-:W-:Y:S01]  /*03f0*/  LOP3.LUT R5, R22, 0xf, RZ, 0xc0, !PT ;  /* 0x0000000f16057812 */ /* 0x000fe200078ec0ff */
[----:B-1----:R-:W-:Y:S01]  /*0400*/  HFMA2 R26, R14.H0_H0, R17.H0_H0, -R18.H0_H0 ;  /* 0x200000110e1a7231 */ /* 0x002fe20000140812 */
[----:B------:R-:W-:-:S05]  /*0410*/  SHF.R.U32.HI R22, RZ, 0x4, R22 ;  /* 0x00000004ff167819 */ /* 0x000fca0000011616 */
[----:B------:R-:W1:Y:S01]  /*0420*/  I2F.F16 R24, R24 ;  /* 0x0000001800187306 */ /* 0x000e620000200c00 */
[----:B------:R-:W-:Y:S01]  /*0430*/  LOP3.LUT R14, R21, 0xf, RZ, 0xc0, !PT ;  /* 0x0000000f150e7812 */ /* 0x000fe200078ec0ff */
[----:B----4-:R-:W-:Y:S02]  /*0440*/  HFMA2 R27, R4.H0_H0, R17.H0_H0, -R18.H0_H0 ;  /* 0x20000011041b7231 */ /* 0x010fe40000140812 */
[----:B------:R-:W-:-:S04]  /*0450*/  HFMA2 R25, R6.H0_H0, R26.H0_H0, R25.H0_H0 ;  /* 0x2000001a06197231 */ /* 0x000fc80000040819 */
[----:B------:R-:W4:Y:S01]  /*0460*/  I2F.F16 R5, R5 ;  /* 0x0000000500057306 */ /* 0x000f220000200c00 */
[----:B------:R-:W-:Y:S01]  /*0470*/  SHF.R.U32.HI R21, RZ, 0x4, R21 ;  /* 0x00000004ff157819 */ /* 0x000fe20000011615 */
[----:B------:R-:W-:Y:S02]  /*0480*/  HFMA2 R25, R6.H1_H1, R27.H0_H0, R25.H0_H0 ;  /* 0x2000001b06197231 */ /* 0x000fe40000040c19 */
[----:B---3--:R-:W-:-:S04]  /*0490*/  HFMA2 R15, R15.H0_H0, R17.H0_H0, -R18.H0_H0 ;  /* 0x200000110f0f7231 */ /* 0x008fc80000140812 */
[----:B------:R-:W3:Y:S01]  /*04a0*/  I2F.F16 R22, R22 ;  /* 0x0000001600167306 */ /* 0x000ee20000200c00 */
[----:B------:R-:W-:Y:S01]  /*04b0*/  LOP3.LUT R4, R20, 0xf, RZ, 0xc0, !PT ;  /* 0x0000000f14047812 */ /* 0x000fe200078ec0ff */
[----:B-1----:R-:W-:Y:S02]  /*04c0*/  HFMA2 R24, R24.H0_H0, R17.H0_H0, -R18.H0_H0 ;  /* 0x2000001118187231 */ /* 0x002fe40000140812 */
[----:B------:R-:W-:-:S04]  /*04d0*/  HFMA2 R15, R7.H0_H0, R15.H0_H0, R25.H0_H0 ;  /* 0x2000000f070f7231 */ /* 0x000fc80000040819 */
[----:B------:R-:W1:Y:S01]  /*04e0*/  I2F.F16 R14, R14 ;  /* 0x0000000e000e7306 */ /* 0x000e620000200c00 */
[----:B------:R-:W-:Y:S01]  /*04f0*/  SHF.R.U32.HI R6, RZ, 0x4, R20 ;  /* 0x00000004ff067819 */ /* 0x000fe20000011614 */
[----:B------:R-:W-:Y:S02]  /*0500*/  HFMA2 R15, R7.H1_H1, R24.H0_H0, R15.H0_H0 ;  /* 0x20000018070f7231 */ /* 0x000fe40000040c0f */
[----:B----4-:R-:W-:-:S04]  /*0510*/  HFMA2 R7, R5.H0_H0, R17.H0_H0, -R18.H0_H0 ;  /* 0x2000001105077231 */ /* 0x010fc80000140812 */
[----:B------:R-:W4:Y:S01]  /*0520*/  I2F.F16 R21, R21 ;  /* 0x0000001500157306 */ /* 0x000f220000200c00 */
[----:B---3--:R-:W-:Y:S01]  /*0530*/  HFMA2 R22, R22.H0_H0, R17.H0_H0, -R18.H0_H0 ;  /* 0x2000001116167231 */ /* 0x008fe20000140812 */
[----:B------:R-:W-:-:S06]  /*0540*/  LOP3.LUT R20, R23, 0xf, RZ, 0xc0, !PT ;  /* 0x0000000f17147812 */ /* 0x000fcc00078ec0ff */
[----:B------:R-:W3:Y:S01]  /*0550*/  I2F.F16 R4, R4 ;  /* 0x0000000400047306 */ /* 0x000ee20000200c00 */
[----:B------:R-:W-:Y:S01]  /*0560*/  SHF.R.U32.HI R23, RZ, 0x4, R23 ;  /* 0x00000004ff177819 */ /* 0x000fe20000011617 */
[----:B-1----:R-:W-:-:S06]  /*0570*/  HFMA2 R14, R14.H0_H0, R17.H0_H0, -R18.H0_H0 ;  /* 0x200000110e0e7231 */ /* 0x002fcc0000140812 */
[----:B------:R-:W1:Y:S01]  /*0580*/  I2F.F16 R6, R6 ;  /* 0x0000000600067306 */ /* 0x000e620000200c00 */
[----:B----4-:R-:W-:-:S07]  /*0590*/  HFMA2 R21, R21.H0_H0, R17.H0_H0, -R18.H0_H0 ;  /* 0x2000001115157231 */ /* 0x010fce0000140812 */
[----:B------:R-:W4:Y:S01]  /*05a0*/  I2F.F16 R5, R20 ;  /* 0x0000001400057306 */ /* 0x000f220000200c00 */
[----:B---3--:R-:W-:Y:S01]  /*05b0*/  HFMA2 R4, R4.H0_H0, R17.H0_H0, -R18.H0_H0 ;  /* 0x2000001104047231 */ /* 0x008fe20000140812 */
[----:B------:R-:W-:-:S06]  /*05c0*/  UIADD3 UR4, UPT, UPT, UR4, 0x100, URZ ;  /* 0x0000010004047890 */ /* 0x000fcc000fffe0ff */
[----:B------:R-:W3:Y:S01]  /*05d0*/  I2F.F16 R23, R23 ;  /* 0x0000001700177306 */ /* 0x000ee20000200c00 */
[-CC-:B-1----:R-:W-:Y:S01]  /*05e0*/  HFMA2 R6, R6.H0_H0, R17.reuse.H0_H0, -R18.reuse.H0_H0 ;  /* 0x2000001106067231 */ /* 0x182fe20000140812 */
[----:B------:R-:W-:Y:S01]  /*05f0*/  UISETP.NE.AND UP0, UPT, UR4, 0xd80, UPT ;  /* 0x00000d800400788c */ /* 0x000fe2000bf05270 */
[----:B0-----:R-:W-:Y:S01]  /*0600*/  IADD3 R2, P0, PT, R2, 0x400, RZ ;  /* 0x0000040002027810 */ /* 0x001fe20007f1e0ff */
[----:B----4-:R-:W-:Y:S01]  /*0610*/  HFMA2 R5, R5.H0_H0, R17.H0_H0, -R18.H0_H0 ;  /* 0x2000001105057231 */ /* 0x010fe20000140812 */
[----:B------:R-:W-:Y:S02]  /*0620*/  IADD3 R12, P1, PT, R12, 0x100, RZ ;  /* 0x000001000c0c7810 */ /* 0x000fe40007f3e0ff */
[----:B------:R-:W-:Y:S02]  /*0630*/  IADD3.X R3, PT, PT, RZ, R3, RZ, P0, !PT ;  /* 0x00000003ff037210 */ /* 0x000fe400007fe4ff */
[----:B------:R-:W-:Y:S02]  /*0640*/  IADD3.X R13, PT, PT, RZ, R13, RZ, P1, !PT ;  /* 0x0000000dff0d7210 */ /* 0x000fe40000ffe4ff */
[----:B------:R-:W-:Y:S01]  /*0650*/  IADD3 R19, PT, PT, R19, 0x100, RZ ;  /* 0x0000010013137810 */ /* 0x000fe20007ffe0ff */
[----:B--2---:R-:W-:-:S04]  /*0660*/  HFMA2 R7, R8.H0_H0, R7.H0_H0, R15.H0_H0 ;  /* 0x2000000708077231 */ /* 0x004fc8000004080f */
[----:B------:R-:W-:-:S04]  /*0670*/  HFMA2 R7, R8.H1_H1, R22.H0_H0, R7.H0_H0 ;  /* 0x2000001608077231 */ /* 0x000fc80000040c07 */
[----:B------:R-:W-:-:S04]  /*0680*/  HFMA2 R7, R9.H0_H0, R14.H0_H0, R7.H0_H0 ;  /* 0x2000000e09077231 */ /* 0x000fc80000040807 */
[----:B------:R-:W-:-:S04]  /*0690*/  HFMA2 R7, R9.H1_H1, R21.H0_H0, R7.H0_H0 ;  /* 0x2000001509077231 */ /* 0x000fc80000040c07 */
[----:B------:R-:W-:-:S04]  /*06a0*/  HFMA2 R4, R10.H0_H0, R4.H0_H0, R7.H0_H0 ;  /* 0x200000040a047231 */ /* 0x000fc80000040807 */
[----:B------:R-:W-:Y:S02]  /*06b0*/  HFMA2 R4, R10.H1_H1, R6.H0_H0, R4.H0_H0 ;  /* 0x200000060a047231 */ /* 0x000fe40000040c04 */
[----:B---3--:R-:W-:Y:S02]  /*06c0*/  HFMA2 R7, R23.H0_H0, R17.H0_H0, -R18.H0_H0 ;  /* 0x2000001117077231 */ /* 0x008fe40000140812 */
[----:B------:R-:W-:-:S04]  /*06d0*/  HFMA2 R4, R11.H0_H0, R5.H0_H0, R4.H0_H0 ;  /* 0x200000050b047231 */ /* 0x000fc80000040804 */
[----:B------:R-:W-:Y:S01]  /*06e0*/  HFMA2 R11, R11.H1_H1, R7.H0_H0, R4.H0_H0 ;  /* 0x200000070b0b7231 */ /* 0x000fe20000040c04 */
[----:B------:R-:W-:Y:S06]  /*06f0*/  BRA.U UP0, `(.L_x_0) ;  /* 0xfffffff900ac7547 */ /* 0x000fec000b83ffff */
[----:B------:R-:W-:Y:S02]  /*0700*/  PRMT R11, R11, 0x5410, R11 ;  /* 0x000054100b0b7816 */ /* 0x000fe4000000000b */
[----:B------:R-:W-:-:S03]  /*0710*/  SHF.L.U32 R0, R0, 0x5, RZ ;  /* 0x0000000500007819 */ /* 0x000fc600000006ff */
[----:B------:R-:W0:Y:S02]  /*0720*/  SHFL.DOWN PT, R2, R11, 0x10, 0x1f ;  /* 0x0a001f000b027f89 */ /* 0x000e2400000e0000 */
[----:B0-----:R-:W-:-:S05]  /*0730*/  HADD2 R2, R11.H0_H0, R2.H0_H0 ;  /* 0x200000020b027230 */ /* 0x001fca0000000800 */
[----:B------:R-:W0:Y:S02]  /*0740*/  SHFL.DOWN PT, R3, R2, 0x8, 0x1f ;  /* 0x09001f0002037f89 */ /* 0x000e2400000e0000 */
[----:B0-----:R-:W-:-:S05]  /*0750*/  HADD2 R3, R2.H0_H0, R3.H0_H0 ;  /* 0x2000000302037230 */ /* 0x001fca0000000800 */
[----:B------:R-:W0:Y:S02]  /*0760*/  SHFL.DOWN PT, R4, R3, 0x4, 0x1f ;  /* 0x08801f0003047f89 */ /* 0x000e2400000e0000 */
[----:B0-----:R-:W-:Y:S02]  /*0770*/  HADD2 R4, R3.H0_H0, R4.H0_H0 ;  /* 0x2000000403047230 */ /* 0x001fe40000000800 */
[----:B------:R-:W0:Y:S03]  /*0780*/  LDC.64 R2, c[0x0][0x3a0] ;  /* 0x0000e800ff027b82 */ /* 0x000e260000000a00 */
[----:B------:R-:W1:Y:S01]  /*0790*/  SHFL.DOWN PT, R5, R4, 0x2, 0x1f ;  /* 0x08401f0004057f89 */ /* 0x000e6200000e0000 */
[----:B0-----:R-:W-:-:S04]  /*07a0*/  IMAD.WIDE.U32 R16, R16, 0x2, R2 ;  /* 0x0000000210107825 */ /* 0x001fc800078e0002 */
[----:B-1----:R-:W-:-:S05]  /*07b0*/  HADD2 R5, R4.H0_H0, R5.H0_H0 ;  /* 0x2000000504057230 */ /* 0x002fca0000000800 */
[----:B------:R-:W0:Y:S02]  /*07c0*/  SHFL.DOWN PT, R6, R5, 0x1, 0x1f ;  /* 0x08201f0005067f89 */ /* 0x000e2400000e0000 */
[----:B0-----:R-:W-:-:S06]  /*07d0*/  HADD2 R7, R5.H0_H0, R6.H0_H0 ;  /* 0x2000000605077230 */ /* 0x001fcc0000000800 */
[----:B------:R-:W0:Y:S04]  /*07e0*/  SHFL.IDX PT, R7, R7, R0, 0x1f ;  /* 0x00001f0007077589 */ /* 0x000e2800000e0000 */
[----:B0-----:R-:W-:Y:S01]  /*07f0*/  STG.E.U16 desc[UR6][R16.64], R7 ;  /* 0x0000000710007986 */ /* 0x001fe2000c101506 */
[----:B------:R-:W-:Y:S05]  /*0800*/  EXIT ;  /* 0x000000000000794d */ /* 0x000fea0003800000 */
.L_x_1:
[----:B------:R-:W-:-:S00]  /*0810*/  BRA `(.L_x_1) ;  /* 0xfffffffc00fc7947 */ /* 0x000fc0000383ffff */
[----:B------:R-:W-:-:S00]  /*0820*/  NOP ;  /* 0x0000000000007918 */ /* 0x000fc00000000000 */
        /* <DEDUP_REMOVED lines=13> */
.L_x_2:


//--------------------- .nv.shared.reserved.0     --------------------------
	.section	.nv.shared.reserved.0,"aw",@nobits
	.weak		__nv_reservedSMEM_offset_0_alias
	.size		__nv_reservedSMEM_offset_0_alias, 0, 64
	.other		__nv_reservedSMEM_offset_0_alias,@"STO_CUDA_RESERVED_SHARED STV_DEFAULT"
__nv_reservedSMEM_offset_0_alias:
	.zero		0
	.zero		64


//--------------------- .nv.constant0.tir_halfxint4_simt_bn4_k6656 --------------------------
	.section	.nv.constant0.tir_halfxint4_simt_bn4_k6656,"a",@progbits
	.sectionflags	@""
	.align	4
.nv.constant0.tir_halfxint4_simt_bn4_k6656:
	.zero		936


//--------------------- SYMBOLS --------------------------

	.type		.nv.reservedSmem.offset0,@object
	.size		.nv.reservedSmem.offset0,0x4
